//
// Generated by NVIDIA NVVM Compiler
//
// Compiler Build ID: CL-36424714
// Cuda compilation tools, release 13.0, V13.0.88
// Based on NVVM 20.0.0
//

.version 9.0
.target sm_100
.address_size 64

	// .globl	_Z3mulPiS_S_
.extern .shared .align 16 .b8 s_out[];

.visible .entry _Z3mulPiS_S_(
	.param .u64 .ptr .align 1 _Z3mulPiS_S__param_0,
	.param .u64 .ptr .align 1 _Z3mulPiS_S__param_1,
	.param .u64 .ptr .align 1 _Z3mulPiS_S__param_2
)
{
	.reg .b32 	%r<5>;
	.reg .b64 	%rd<11>;

	ld.param.u64 	%rd1, [_Z3mulPiS_S__param_0];
	ld.param.u64 	%rd2, [_Z3mulPiS_S__param_1];
	ld.param.u64 	%rd3, [_Z3mulPiS_S__param_2];
	cvta.to.global.u64 	%rd4, %rd3;
	cvta.to.global.u64 	%rd5, %rd2;
	cvta.to.global.u64 	%rd6, %rd1;
	mov.u32 	%r1, %tid.x;
	mul.wide.u32 	%rd7, %r1, 4;
	add.s64 	%rd8, %rd6, %rd7;
	ld.global.u32 	%r2, [%rd8];
	add.s64 	%rd9, %rd5, %rd7;
	ld.global.u32 	%r3, [%rd9];
	mul.lo.s32 	%r4, %r3, %r2;
	add.s64 	%rd10, %rd4, %rd7;
	st.global.u32 	[%rd10], %r4;
	ret;

}
	// .globl	_Z14reduce_sectionPiRiii
.visible .entry _Z14reduce_sectionPiRiii(
	.param .u64 .ptr .align 1 _Z14reduce_sectionPiRiii_param_0,
	.param .u64 .ptr .align 1 _Z14reduce_sectionPiRiii_param_1,
	.param .u32 _Z14reduce_sectionPiRiii_param_2,
	.param .u32 _Z14reduce_sectionPiRiii_param_3
)
{
	.reg .pred 	%p<6>;
	.reg .b32 	%r<25>;
	.reg .b64 	%rd<7>;

	ld.param.u64 	%rd2, [_Z14reduce_sectionPiRiii_param_0];
	ld.param.u64 	%rd1, [_Z14reduce_sectionPiRiii_param_1];
	ld.param.u32 	%r9, [_Z14reduce_sectionPiRiii_param_2];
	ld.param.u32 	%r10, [_Z14reduce_sectionPiRiii_param_3];
	cvta.to.global.u64 	%rd3, %rd2;
	mov.u32 	%r1, %tid.x;
	add.s32 	%r11, %r9, %r1;
	mul.wide.s32 	%rd4, %r11, 4;
	add.s64 	%rd5, %rd3, %rd4;
	ld.global.u32 	%r12, [%rd5];
	shl.b32 	%r13, %r1, 2;
	mov.u32 	%r14, s_out;
	add.s32 	%r2, %r14, %r13;
	st.shared.u32 	[%r2], %r12;
	bar.sync 	0;
	sub.s32 	%r3, %r10, %r9;
	setp.lt.s32 	%p1, %r3, 2;
	@%p1 bra 	$L__BB1_7;
	mov.b32 	%r22, 1;
$L__BB1_2:
	setp.lt.u32 	%p2, %r1, %r22;
	@%p2 bra 	$L__BB1_4;
	ld.shared.u32 	%r17, [%r2];
	ld.shared.u32 	%r18, [%r2+-4];
	add.s32 	%r24, %r18, %r17;
$L__BB1_4:
	setp.lt.u32 	%p3, %r1, %r22;
	bar.sync 	0;
	@%p3 bra 	$L__BB1_6;
	st.shared.u32 	[%r2], %r24;
$L__BB1_6:
	bar.sync 	0;
	shl.b32 	%r22, %r22, 1;
	setp.lt.s32 	%p4, %r22, %r3;
	@%p4 bra 	$L__BB1_2;
$L__BB1_7:
	not.b32 	%r19, %r9;
	add.s32 	%r20, %r10, %r19;
	setp.ne.s32 	%p5, %r1, %r20;
	@%p5 bra 	$L__BB1_9;
	ld.shared.u32 	%r21, [%r2];
	cvta.to.global.u64 	%rd6, %rd1;
	st.global.u32 	[%rd6], %r21;
$L__BB1_9:
	ret;

}


// ===== COMPILED SASS (sm_100) =====

	.target	sm_100

	.elftype	@"ET_EXEC"


//--------------------- .note.nv.tkinfo           --------------------------
	.section	.note.nv.tkinfo,"",@"SHT_NOTE"
	.sectionflags	@"SHF_NOTE_NV_TKINFO"
	.tkinfo
        /*0018*/ 	.word	0x00000002
        /*0030*/ 	.string	""
        /*0030*/ 	.string	"ptxas"
        /*0030*/ 	.string	"Cuda compilation tools, release 13.0, V13.0.88"
        /*0030*/ 	.string	"Build cuda_13.0.r13.0/compiler.36424714_0"
        /*0030*/ 	.string	"-arch sm_100 -m 64 "



//--------------------- .note.nv.cuinfo           --------------------------
	.section	.note.nv.cuinfo,"",@"SHT_NOTE"
	.sectionflags	@"SHF_NOTE_NV_CUINFO"
        /*0018*/ 	.short	0x0002
        /*001a*/ 	.short	0x0064
        /*001c*/ 	.short	0x0082
	.zero		2


//--------------------- .nv.info                  --------------------------
	.section	.nv.info,"",@"SHT_CUDA_INFO"
	.align	4


	//----- nvinfo : EIATTR_REGCOUNT
	.align		4
        /*0000*/ 	.byte	0x04, 0x2f
        /*0002*/ 	.short	(.L_1 - .L_0)
	.align		4
.L_0:
        /*0004*/ 	.word	index@(_Z3mulPiS_S_)
        /*0008*/ 	.word	0x0000000c


	//----- nvinfo : EIATTR_FRAME_SIZE
	.align		4
.L_1:
        /*000c*/ 	.byte	0x04, 0x11
        /*000e*/ 	.short	(.L_3 - .L_2)
	.align		4
.L_2:
        /*0010*/ 	.word	index@(_Z3mulPiS_S_)
        /*0014*/ 	.word	0x00000000


	//----- nvinfo : EIATTR_REGCOUNT
	.align		4
.L_3:
        /*0018*/ 	.byte	0x04, 0x2f
        /*001a*/ 	.short	(.L_5 - .L_4)
	.align		4
.L_4:
        /*001c*/ 	.word	index@(_Z14reduce_sectionPiRiii)
        /*0020*/ 	.word	0x00000008


	//----- nvinfo : EIATTR_FRAME_SIZE
	.align		4
.L_5:
        /*0024*/ 	.byte	0x04, 0x11
        /*0026*/ 	.short	(.L_7 - .L_6)
	.align		4
.L_6:
        /*0028*/ 	.word	index@(_Z14reduce_sectionPiRiii)
        /*002c*/ 	.word	0x00000000


	//----- nvinfo : EIATTR_MIN_STACK_SIZE
	.align		4
.L_7:
        /*0030*/ 	.byte	0x04, 0x12
        /*0032*/ 	.short	(.L_9 - .L_8)
	.align		4
.L_8:
        /*0034*/ 	.word	index@(_Z14reduce_sectionPiRiii)
        /*0038*/ 	.word	0x00000000


	//----- nvinfo : EIATTR_MIN_STACK_SIZE
	.align		4
.L_9:
        /*003c*/ 	.byte	0x04, 0x12
        /*003e*/ 	.short	(.L_11 - .L_10)
	.align		4
.L_10:
        /*0040*/ 	.word	index@(_Z3mulPiS_S_)
        /*0044*/ 	.word	0x00000000
.L_11:


//--------------------- .nv.compat                --------------------------
	.section	.nv.compat,"",@"SHT_CUDA_COMPAT_INFO"
	.align	4
        /*0000*/ 	.byte	0x02, 0x09, 0x00, 0x00, 0x02, 0x02, 0x01, 0x00, 0x02, 0x05, 0x05, 0x00, 0x03, 0x07, 0x01, 0x01
        /*0010*/ 	.byte	0x02, 0x03, 0x00, 0x00, 0x02, 0x06, 0x01, 0x00, 0x04, 0x0b, 0x08, 0x00, 0x09, 0x00, 0x00, 0x00
        /*0020*/ 	.byte	0x00, 0x00, 0x00, 0x00


//--------------------- .nv.info._Z14reduce_sectionPiRiii --------------------------
	.section	.nv.info._Z14reduce_sectionPiRiii,"",@"SHT_CUDA_INFO"
	.sectionflags	@""
	.align	4


	//----- nvinfo : EIATTR_CUDA_API_VERSION
	.align		4
        /*0000*/ 	.byte	0x04, 0x37
        /*0002*/ 	.short	(.L_13 - .L_12)
.L_12:
        /*0004*/ 	.word	0x00000082


	//----- nvinfo : EIATTR_KPARAM_INFO
	.align		4
.L_13:
        /*0008*/ 	.byte	0x04, 0x17
        /*000a*/ 	.short	(.L_15 - .L_14)
.L_14:
        /*000c*/ 	.word	0x00000000
        /*0010*/ 	.short	0x0003
        /*0012*/ 	.short	0x0014
        /*0014*/ 	.byte	0x00, 0xf0, 0x11, 0x00


	//----- nvinfo : EIATTR_KPARAM_INFO
	.align		4
.L_15:
        /*0018*/ 	.byte	0x04, 0x17
        /*001a*/ 	.short	(.L_17 - .L_16)
.L_16:
        /*001c*/ 	.word	0x00000000
        /*0020*/ 	.short	0x0002
        /*0022*/ 	.short	0x0010
        /*0024*/ 	.byte	0x00, 0xf0, 0x11, 0x00


	//----- nvinfo : EIATTR_KPARAM_INFO
	.align		4
.L_17:
        /*0028*/ 	.byte	0x04, 0x17
        /*002a*/ 	.short	(.L_19 - .L_18)
.L_18:
        /*002c*/ 	.word	0x00000000
        /*0030*/ 	.short	0x0001
        /*0032*/ 	.short	0x0008
        /*0034*/ 	.byte	0x00, 0xf5, 0x21, 0x00


	//----- nvinfo : EIATTR_KPARAM_INFO
	.align		4
.L_19:
        /*0038*/ 	.byte	0x04, 0x17
        /*003a*/ 	.short	(.L_21 - .L_20)
.L_20:
        /*003c*/ 	.word	0x00000000
        /*0040*/ 	.short	0x0000
        /*0042*/ 	.short	0x0000
        /*0044*/ 	.byte	0x00, 0xf5, 0x21, 0x00


	//----- nvinfo : EIATTR_SPARSE_MMA_MASK
	.align		4
.L_21:
        /*0048*/ 	.byte	0x03, 0x50
        /*004a*/ 	.short	0x0000


	//----- nvinfo : EIATTR_MAXREG_COUNT
	.align		4
        /*004c*/ 	.byte	0x03, 0x1b
        /*004e*/ 	.short	0x00ff


	//----- nvinfo : EIATTR_NUM_BARRIERS
	.align		4
        /*0050*/ 	.byte	0x02, 0x4c
        /*0052*/ 	.byte	0x01
	.zero		1


	//----- nvinfo : EIATTR_MERCURY_ISA_VERSION
	.align		4
        /*0054*/ 	.byte	0x03, 0x5f
        /*0056*/ 	.short	0x0101


	//----- nvinfo : EIATTR_VRC_CTA_INIT_COUNT
	.align		4
        /*0058*/ 	.byte	0x02, 0x4a
	.zero		1
	.zero		1


	//----- nvinfo : EIATTR_EXIT_INSTR_OFFSETS
	.align		4
        /*005c*/ 	.byte	0x04, 0x1c
        /*005e*/ 	.short	(.L_23 - .L_22)


	//   ....[0]....
.L_22:
        /*0060*/ 	.word	0x00000210


	//   ....[1]....
        /*0064*/ 	.word	0x00000250


	//----- nvinfo : EIATTR_CBANK_PARAM_SIZE
	.align		4
.L_23:
        /*0068*/ 	.byte	0x03, 0x19
        /*006a*/ 	.short	0x0018


	//----- nvinfo : EIATTR_PARAM_CBANK
	.align		4
        /*006c*/ 	.byte	0x04, 0x0a
        /*006e*/ 	.short	(.L_25 - .L_24)
	.align		4
.L_24:
        /*0070*/ 	.word	index@(.nv.constant0._Z14reduce_sectionPiRiii)
        /*0074*/ 	.short	0x0380
        /*0076*/ 	.short	0x0018


	//----- nvinfo : EIATTR_SW_WAR
	.align		4
.L_25:
        /*0078*/ 	.byte	0x04, 0x36
        /*007a*/ 	.short	(.L_27 - .L_26)
.L_26:
        /*007c*/ 	.word	0x00000008
.L_27:


//--------------------- .nv.info._Z3mulPiS_S_     --------------------------
	.section	.nv.info._Z3mulPiS_S_,"",@"SHT_CUDA_INFO"
	.sectionflags	@""
	.align	4


	//----- nvinfo : EIATTR_CUDA_API_VERSION
	.align		4
        /*0000*/ 	.byte	0x04, 0x37
        /*0002*/ 	.short	(.L_29 - .L_28)
.L_28:
        /*0004*/ 	.word	0x00000082


	//----- nvinfo : EIATTR_KPARAM_INFO
	.align		4
.L_29:
        /*0008*/ 	.byte	0x04, 0x17
        /*000a*/ 	.short	(.L_31 - .L_30)
.L_30:
        /*000c*/ 	.word	0x00000000
        /*0010*/ 	.short	0x0002
        /*0012*/ 	.short	0x0010
        /*0014*/ 	.byte	0x00, 0xf5, 0x21, 0x00


	//----- nvinfo : EIATTR_KPARAM_INFO
	.align		4
.L_31:
        /*0018*/ 	.byte	0x04, 0x17
        /*001a*/ 	.short	(.L_33 - .L_32)
.L_32:
        /*001c*/ 	.word	0x00000000
        /*0020*/ 	.short	0x0001
        /*0022*/ 	.short	0x0008
        /*0024*/ 	.byte	0x00, 0xf5, 0x21, 0x00


	//----- nvinfo : EIATTR_KPARAM_INFO
	.align		4
.L_33:
        /*0028*/ 	.byte	0x04, 0x17
        /*002a*/ 	.short	(.L_35 - .L_34)
.L_34:
        /*002c*/ 	.word	0x00000000
        /*0030*/ 	.short	0x0000
        /*0032*/ 	.short	0x0000
        /*0034*/ 	.byte	0x00, 0xf5, 0x21, 0x00


	//----- nvinfo : EIATTR_SPARSE_MMA_MASK
	.align		4
.L_35:
        /*0038*/ 	.byte	0x03, 0x50
        /*003a*/ 	.short	0x0000


	//----- nvinfo : EIATTR_MAXREG_COUNT
	.align		4
        /*003c*/ 	.byte	0x03, 0x1b
        /*003e*/ 	.short	0x00ff


	//----- nvinfo : EIATTR_MERCURY_ISA_VERSION
	.align		4
        /*0040*/ 	.byte	0x03, 0x5f
        /*0042*/ 	.short	0x0101


	//----- nvinfo : EIATTR_VRC_CTA_INIT_COUNT
	.align		4
        /*0044*/ 	.byte	0x02, 0x4a
	.zero		1
	.zero		1


	//----- nvinfo : EIATTR_EXIT_INSTR_OFFSETS
	.align		4
        /*0048*/ 	.byte	0x04, 0x1c
        /*004a*/ 	.short	(.L_37 - .L_36)


	//   ....[0]....
.L_36:
        /*004c*/ 	.word	0x000000d0


	//----- nvinfo : EIATTR_CBANK_PARAM_SIZE
	.align		4
.L_37:
        /*0050*/ 	.byte	0x03, 0x19
        /*0052*/ 	.short	0x0018


	//----- nvinfo : EIATTR_PARAM_CBANK
	.align		4
        /*0054*/ 	.byte	0x04, 0x0a
        /*0056*/ 	.short	(.L_39 - .L_38)
	.align		4
.L_38:
        /*0058*/ 	.word	index@(.nv.constant0._Z3mulPiS_S_)
        /*005c*/ 	.short	0x0380
        /*005e*/ 	.short	0x0018


	//----- nvinfo : EIATTR_SW_WAR
	.align		4
.L_39:
        /*0060*/ 	.byte	0x04, 0x36
        /*0062*/ 	.short	(.L_41 - .L_40)
.L_40:
        /*0064*/ 	.word	0x00000008
.L_41:


//--------------------- .nv.callgraph             --------------------------
	.section	.nv.callgraph,"",@"SHT_CUDA_CALLGRAPH"
	.align	4
	.sectionentsize	8
	.align		4
        /*0000*/ 	.word	0x00000000
	.align		4
        /*0004*/ 	.word	0xffffffff
	.align		4
        /*0008*/ 	.word	0x00000000
	.align		4
        /*000c*/ 	.word	0xfffffffe
	.align		4
        /*0010*/ 	.word	0x00000000
	.align		4
        /*0014*/ 	.word	0xfffffffd
	.align		4
        /*0018*/ 	.word	0x00000000
	.align		4
        /*001c*/ 	.word	0xfffffffc


//--------------------- .text._Z14reduce_sectionPiRiii --------------------------
	.section	.text._Z14reduce_sectionPiRiii,"ax",@progbits
	.align	128
        .global         _Z14reduce_sectionPiRiii
        .type           _Z14reduce_sectionPiRiii,@function
        .size           _Z14reduce_sectionPiRiii,(.L_x_4 - _Z14reduce_sectionPiRiii)
        .other          _Z14reduce_sectionPiRiii,@"STO_CUDA_ENTRY STV_DEFAULT"
_Z14reduce_sectionPiRiii:
.text._Z14reduce_sectionPiRiii:
[----:B------:R-:W-:Y:S01]  /*0000*/  LDC R1, c[0x0][0x37c] ;  /* 0x0000df00ff017b82 */ /* 0x000fe20000000800 */
[----:B------:R-:W0:Y:S07]  /*0010*/  S2R R4, SR_TID.X ;  /* 0x0000000000047919 */ /* 0x000e2e0000002100 */
[----:B------:R-:W1:Y:S01]  /*0020*/  LDC.64 R2, c[0x0][0x380] ;  /* 0x0000e000ff027b82 */ /* 0x000e620000000a00 */
[----:B------:R-:W0:Y:S01]  /*0030*/  LDCU UR6, c[0x0][0x390] ;  /* 0x00007200ff0677ac */ /* 0x000e220008000800 */
[----:B------:R-:W2:Y:S06]  /*0040*/  LDCU.64 UR8, c[0x0][0x358] ;  /* 0x00006b00ff0877ac */ /* 0x000eac0008000a00 */
[----:B------:R-:W3:Y:S01]  /*0050*/  S2UR UR5, SR_CgaCtaId ;  /* 0x00000000000579c3 */ /* 0x000ee20000008800 */
[----:B------:R-:W4:Y:S01]  /*0060*/  LDCU UR7, c[0x0][0x394] ;  /* 0x00007280ff0777ac */ /* 0x000f220008000800 */
[----:B0-----:R-:W-:-:S04]  /*0070*/  VIADD R5, R4, UR6 ;  /* 0x0000000604057c36 */ /* 0x001fc80008000000 */
[----:B-1----:R-:W-:-:S06]  /*0080*/  IMAD.WIDE R2, R5, 0x4, R2 ;  /* 0x0000000405027825 */ /* 0x002fcc00078e0202 */
[----:B--2---:R-:W2:Y:S01]  /*0090*/  LDG.E R2, desc[UR8][R2.64] ;  /* 0x0000000802027981 */ /* 0x004ea2000c1e1900 */
[----:B------:R-:W-:Y:S02]  /*00a0*/  UMOV UR4, 0x400 ;  /* 0x0000040000047882 */ /* 0x000fe40000000000 */
[----:B---3--:R-:W-:Y:S02]  /*00b0*/  ULEA UR4, UR5, UR4, 0x18 ;  /* 0x0000000405047291 */ /* 0x008fe4000f8ec0ff */
[----:B----4-:R-:W-:-:S04]  /*00c0*/  UIADD3 UR5, UPT, UPT, -UR6, UR7, URZ ;  /* 0x0000000706057290 */ /* 0x010fc8000fffe1ff */
[----:B------:R-:W-:Y:S01]  /*00d0*/  LEA R5, R4, UR4, 0x2 ;  /* 0x0000000404057c11 */ /* 0x000fe2000f8e10ff */
[----:B------:R-:W-:-:S04]  /*00e0*/  UISETP.GE.AND UP0, UPT, UR5, 0x2, UPT ;  /* 0x000000020500788c */ /* 0x000fc8000bf06270 */
[----:B--2---:R0:W-:Y:S01]  /*00f0*/  STS [R5], R2 ;  /* 0x0000000205007388 */ /* 0x0041e20000000800 */
[----:B------:R-:W-:Y:S06]  /*0100*/  BAR.SYNC.DEFER_BLOCKING 0x0 ;  /* 0x0000000000007b1d */ /* 0x000fec0000010000 */
[----:B------:R-:W-:Y:S05]  /*0110*/  BRA.U !UP0, `(.L_x_0) ;  /* 0x00000001082c7547 */ /* 0x000fea000b800000 */
[----:B------:R-:W-:-:S05]  /*0120*/  UMOV UR4, 0x1 ;  /* 0x0000000100047882 */ /* 0x000fca0000000000 */
.L_x_1:
[----:B------:R-:W-:Y:S01]  /*0130*/  ISETP.GE.U32.AND P0, PT, R4, UR4, PT ;  /* 0x0000000404007c0c */ /* 0x000fe2000bf06070 */
[----:B------:R-:W-:-:S04]  /*0140*/  USHF.L.U32 UR4, UR4, 0x1, URZ ;  /* 0x0000000104047899 */ /* 0x000fc800080006ff */
[----:B------:R-:W-:-:S08]  /*0150*/  UISETP.GE.AND UP0, UPT, UR4, UR5, UPT ;  /* 0x000000050400728c */ /* 0x000fd0000bf06270 */
[----:B------:R-:W-:Y:S04]  /*0160*/  @P0 LDS R0, [R5] ;  /* 0x0000000005000984 */ /* 0x000fe80000000800 */
[----:B------:R-:W0:Y:S02]  /*0170*/  @P0 LDS R3, [R5+-0x4] ;  /* 0xfffffc0005030984 */ /* 0x000e240000000800 */
[----:B01----:R-:W-:Y:S01]  /*0180*/  @P0 IMAD.IADD R2, R0, 0x1, R3 ;  /* 0x0000000100020824 */ /* 0x003fe200078e0203 */
[----:B------:R-:W-:Y:S06]  /*0190*/  BAR.SYNC.DEFER_BLOCKING 0x0 ;  /* 0x0000000000007b1d */ /* 0x000fec0000010000 */
[----:B------:R1:W-:Y:S02]  /*01a0*/  @P0 STS [R5], R2 ;  /* 0x0000000205000388 */ /* 0x0003e40000000800 */
[----:B------:R-:W-:Y:S06]  /*01b0*/  BAR.SYNC.DEFER_BLOCKING 0x0 ;  /* 0x0000000000007b1d */ /* 0x000fec0000010000 */
[----:B------:R-:W-:Y:S05]  /*01c0*/  BRA.U !UP0, `(.L_x_1) ;  /* 0xfffffffd08d87547 */ /* 0x000fea000b83ffff */
.L_x_0:
[----:B------:R-:W2:Y:S02]  /*01d0*/  LDCU.64 UR4, c[0x0][0x390] ;  /* 0x00007200ff0477ac */ /* 0x000ea40008000a00 */
[----:B--2---:R-:W-:-:S04]  /*01e0*/  ULOP3.LUT UR4, URZ, UR4, URZ, 0x33, !UPT ;  /* 0x00000004ff047292 */ /* 0x004fc8000f8e33ff */
[----:B------:R-:W-:-:S06]  /*01f0*/  UIADD3 UR4, UPT, UPT, UR4, UR5, URZ ;  /* 0x0000000504047290 */ /* 0x000fcc000fffe0ff */
[----:B------:R-:W-:-:S13]  /*0200*/  ISETP.NE.AND P0, PT, R4, UR4, PT ;  /* 0x0000000404007c0c */ /* 0x000fda000bf05270 */
[----:B------:R-:W-:Y:S05]  /*0210*/  @P0 EXIT ;  /* 0x000000000000094d */ /* 0x000fea0003800000 */
[----:B01----:R-:W0:Y:S01]  /*0220*/  LDS R5, [R5] ;  /* 0x0000000005057984 */ /* 0x003e220000000800 */
[----:B------:R-:W0:Y:S03]  /*0230*/  LDC.64 R2, c[0x0][0x388] ;  /* 0x0000e200ff027b82 */ /* 0x000e260000000a00 */
[----:B0-----:R-:W-:Y:S01]  /*0240*/  STG.E desc[UR8][R2.64], R5 ;  /* 0x0000000502007986 */ /* 0x001fe2000c101908 */
[----:B------:R-:W-:Y:S05]  /*0250*/  EXIT ;  /* 0x000000000000794d */ /* 0x000fea0003800000 */
.L_x_2:
[----:B------:R-:W-:-:S00]  /*0260*/  BRA `(.L_x_2) ;  /* 0xfffffffc00fc7947 */ /* 0x000fc0000383ffff */
[----:B------:R-:W-:-:S00]  /*0270*/  NOP ;  /* 0x0000000000007918 */ /* 0x000fc00000000000 */
        /* <DEDUP_REMOVED lines=8> */
.L_x_4:


//--------------------- .text._Z3mulPiS_S_        --------------------------
	.section	.text._Z3mulPiS_S_,"ax",@progbits
	.align	128
        .global         _Z3mulPiS_S_
        .type           _Z3mulPiS_S_,@function
        .size           _Z3mulPiS_S_,(.L_x_5 - _Z3mulPiS_S_)
        .other          _Z3mulPiS_S_,@"STO_CUDA_ENTRY STV_DEFAULT"
_Z3mulPiS_S_:
.text._Z3mulPiS_S_:
[----:B------:R-:W-:Y:S01]  /*0000*/  LDC R1, c[0x0][0x37c] ;  /* 0x0000df00ff017b82 */ /* 0x000fe20000000800 */
[----:B------:R-:W0:Y:S07]  /*0010*/  S2R R9, SR_TID.X ;  /* 0x0000000000097919 */ /* 0x000e2e0000002100 */
[----:B------:R-:W0:Y:S01]  /*0020*/  LDC.64 R2, c[0x0][0x380] ;  /* 0x0000e000ff027b82 */ /* 0x000e220000000a00 */
[----:B------:R-:W1:Y:S07]  /*0030*/  LDCU.64 UR4, c[0x0][0x358] ;  /* 0x00006b00ff0477ac */ /* 0x000e6e0008000a00 */
[----:B------:R-:W2:Y:S08]  /*0040*/  LDC.64 R4, c[0x0][0x388] ;  /* 0x0000e200ff047b82 */ /* 0x000eb00000000a00 */
[----:B------:R-:W3:Y:S01]  /*0050*/  LDC.64 R6, c[0x0][0x390] ;  /* 0x0000e400ff067b82 */ /* 0x000ee20000000a00 */
[----:B0-----:R-:W-:-:S04]  /*0060*/  IMAD.WIDE.U32 R2, R9, 0x4, R2 ;  /* 0x0000000409027825 */ /* 0x001fc800078e0002 */
[C---:B--2---:R-:W-:Y:S02]  /*0070*/  IMAD.WIDE.U32 R4, R9.reuse, 0x4, R4 ;  /* 0x0000000409047825 */ /* 0x044fe400078e0004 */
[----:B-1----:R-:W2:Y:S04]  /*0080*/  LDG.E R2, desc[UR4][R2.64] ;  /* 0x0000000402027981 */ /* 0x002ea8000c1e1900 */
[----:B------:R-:W2:Y:S01]  /*0090*/  LDG.E R5, desc[UR4][R4.64] ;  /* 0x0000000404057981 */ /* 0x000ea2000c1e1900 */
[----:B---3--:R-:W-:-:S04]  /*00a0*/  IMAD.WIDE.U32 R6, R9, 0x4, R6 ;  /* 0x0000000409067825 */ /* 0x008fc800078e0006 */
[----:B--2---:R-:W-:-:S05]  /*00b0*/  IMAD R9, R2, R5, RZ ;  /* 0x0000000502097224 */ /* 0x004fca00078e02ff */
[----:B------:R-:W-:Y:S01]  /*00c0*/  STG.E desc[UR4][R6.64], R9 ;  /* 0x0000000906007986 */ /* 0x000fe2000c101904 */
[----:B------:R-:W-:Y:S05]  /*00d0*/  EXIT ;  /* 0x000000000000794d */ /* 0x000fea0003800000 */
.L_x_3:
        /* <DEDUP_REMOVED lines=10> */
.L_x_5:


//--------------------- .nv.shared._Z14reduce_sectionPiRiii --------------------------
	.section	.nv.shared._Z14reduce_sectionPiRiii,"aw",@nobits
	.sectionflags	@""
	.align	16
	.zero		1024


//--------------------- .nv.shared.reserved.0     --------------------------
	.section	.nv.shared.reserved.0,"aw",@nobits
	.weak		__nv_reservedSMEM_offset_0_alias
	.size		__nv_reservedSMEM_offset_0_alias, 0, 64
	.other		__nv_reservedSMEM_offset_0_alias,@"STO_CUDA_RESERVED_SHARED STV_DEFAULT"
__nv_reservedSMEM_offset_0_alias:
	.zero		0
	.zero		64


//--------------------- .nv.shared._Z3mulPiS_S_   --------------------------
	.section	.nv.shared._Z3mulPiS_S_,"aw",@nobits
	.sectionflags	@""
	.align	16
	.zero		1024


//--------------------- .nv.constant0._Z14reduce_sectionPiRiii --------------------------
	.section	.nv.constant0._Z14reduce_sectionPiRiii,"a",@progbits
	.sectionflags	@""
	.align	4
.nv.constant0._Z14reduce_sectionPiRiii:
	.zero		920


//--------------------- .nv.constant0._Z3mulPiS_S_ --------------------------
	.section	.nv.constant0._Z3mulPiS_S_,"a",@progbits
	.sectionflags	@""
	.align	4
.nv.constant0._Z3mulPiS_S_:
	.zero		920


//--------------------- SYMBOLS --------------------------

	.type		.nv.reservedSmem.offset0,@object
	.size		.nv.reservedSmem.offset0,0x4
	.type		.nv.reservedSmem.cap,@object
	.size		.nv.reservedSmem.cap,0x4
